//
// Generated by NVIDIA NVVM Compiler
//
// Compiler Build ID: CL-36424714
// Cuda compilation tools, release 13.0, V13.0.88
// Based on NVVM 20.0.0
//

.version 9.0
.target sm_100
.address_size 64

	// .globl	_Z6VecAddPfS_S_

.visible .entry _Z6VecAddPfS_S_(
	.param .u64 .ptr .align 1 _Z6VecAddPfS_S__param_0,
	.param .u64 .ptr .align 1 _Z6VecAddPfS_S__param_1,
	.param .u64 .ptr .align 1 _Z6VecAddPfS_S__param_2
)
{
	.reg .b32 	%r<2>;
	.reg .b32 	%f<7>;
	.reg .b64 	%rd<11>;

	ld.param.u64 	%rd1, [_Z6VecAddPfS_S__param_0];
	ld.param.u64 	%rd2, [_Z6VecAddPfS_S__param_1];
	ld.param.u64 	%rd3, [_Z6VecAddPfS_S__param_2];
	cvta.to.global.u64 	%rd4, %rd3;
	cvta.to.global.u64 	%rd5, %rd2;
	cvta.to.global.u64 	%rd6, %rd1;
	mov.u32 	%r1, %tid.x;
	mul.wide.u32 	%rd7, %r1, 4;
	add.s64 	%rd8, %rd6, %rd7;
	ld.global.f32 	%f1, [%rd8];
	add.s64 	%rd9, %rd5, %rd7;
	ld.global.f32 	%f2, [%rd9];
	add.f32 	%f3, %f1, %f2;
	add.s64 	%rd10, %rd4, %rd7;
	st.global.f32 	[%rd10], %f3;
	ld.global.f32 	%f4, [%rd8];
	ld.global.f32 	%f5, [%rd9];
	add.f32 	%f6, %f4, %f5;
	st.global.f32 	[%rd10], %f6;
	ret;

}


// ===== COMPILED SASS (sm_100) =====

	.target	sm_100

	.elftype	@"ET_EXEC"


//--------------------- .note.nv.tkinfo           --------------------------
	.section	.note.nv.tkinfo,"",@"SHT_NOTE"
	.sectionflags	@"SHF_NOTE_NV_TKINFO"
	.tkinfo
        /*0018*/ 	.word	0x00000002
        /*0030*/ 	.string	""
        /*0030*/ 	.string	"ptxas"
        /*0030*/ 	.string	"Cuda compilation tools, release 13.0, V13.0.88"
        /*0030*/ 	.string	"Build cuda_13.0.r13.0/compiler.36424714_0"
        /*0030*/ 	.string	"-arch sm_100 -m 64 "



//--------------------- .note.nv.cuinfo           --------------------------
	.section	.note.nv.cuinfo,"",@"SHT_NOTE"
	.sectionflags	@"SHF_NOTE_NV_CUINFO"
        /*0018*/ 	.short	0x0002
        /*001a*/ 	.short	0x0064
        /*001c*/ 	.short	0x0082
	.zero		2


//--------------------- .nv.info                  --------------------------
	.section	.nv.info,"",@"SHT_CUDA_INFO"
	.align	4


	//----- nvinfo : EIATTR_REGCOUNT
	.align		4
        /*0000*/ 	.byte	0x04, 0x2f
        /*0002*/ 	.short	(.L_1 - .L_0)
	.align		4
.L_0:
        /*0004*/ 	.word	index@(_Z6VecAddPfS_S_)
        /*0008*/ 	.word	0x0000000e


	//----- nvinfo : EIATTR_FRAME_SIZE
	.align		4
.L_1:
        /*000c*/ 	.byte	0x04, 0x11
        /*000e*/ 	.short	(.L_3 - .L_2)
	.align		4
.L_2:
        /*0010*/ 	.word	index@(_Z6VecAddPfS_S_)
        /*0014*/ 	.word	0x00000000


	//----- nvinfo : EIATTR_MIN_STACK_SIZE
	.align		4
.L_3:
        /*0018*/ 	.byte	0x04, 0x12
        /*001a*/ 	.short	(.L_5 - .L_4)
	.align		4
.L_4:
        /*001c*/ 	.word	index@(_Z6VecAddPfS_S_)
        /*0020*/ 	.word	0x00000000
.L_5:


//--------------------- .nv.compat                --------------------------
	.section	.nv.compat,"",@"SHT_CUDA_COMPAT_INFO"
	.align	4
        /*0000*/ 	.byte	0x02, 0x09, 0x00, 0x00, 0x02, 0x02, 0x01, 0x00, 0x02, 0x05, 0x05, 0x00, 0x03, 0x07, 0x01, 0x01
        /*0010*/ 	.byte	0x02, 0x03, 0x00, 0x00, 0x02, 0x06, 0x01, 0x00, 0x04, 0x0b, 0x08, 0x00, 0x09, 0x00, 0x00, 0x00
        /*0020*/ 	.byte	0x00, 0x00, 0x00, 0x00


//--------------------- .nv.info._Z6VecAddPfS_S_  --------------------------
	.section	.nv.info._Z6VecAddPfS_S_,"",@"SHT_CUDA_INFO"
	.sectionflags	@""
	.align	4


	//----- nvinfo : EIATTR_CUDA_API_VERSION
	.align		4
        /*0000*/ 	.byte	0x04, 0x37
        /*0002*/ 	.short	(.L_7 - .L_6)
.L_6:
        /*0004*/ 	.word	0x00000082


	//----- nvinfo : EIATTR_KPARAM_INFO
	.align		4
.L_7:
        /*0008*/ 	.byte	0x04, 0x17
        /*000a*/ 	.short	(.L_9 - .L_8)
.L_8:
        /*000c*/ 	.word	0x00000000
        /*0010*/ 	.short	0x0002
        /*0012*/ 	.short	0x0010
        /*0014*/ 	.byte	0x00, 0xf5, 0x21, 0x00


	//----- nvinfo : EIATTR_KPARAM_INFO
	.align		4
.L_9:
        /*0018*/ 	.byte	0x04, 0x17
        /*001a*/ 	.short	(.L_11 - .L_10)
.L_10:
        /*001c*/ 	.word	0x00000000
        /*0020*/ 	.short	0x0001
        /*0022*/ 	.short	0x0008
        /*0024*/ 	.byte	0x00, 0xf5, 0x21, 0x00


	//----- nvinfo : EIATTR_KPARAM_INFO
	.align		4
.L_11:
        /*0028*/ 	.byte	0x04, 0x17
        /*002a*/ 	.short	(.L_13 - .L_12)
.L_12:
        /*002c*/ 	.word	0x00000000
        /*0030*/ 	.short	0x0000
        /*0032*/ 	.short	0x0000
        /*0034*/ 	.byte	0x00, 0xf5, 0x21, 0x00


	//----- nvinfo : EIATTR_SPARSE_MMA_MASK
	.align		4
.L_13:
        /*0038*/ 	.byte	0x03, 0x50
        /*003a*/ 	.short	0x0000


	//----- nvinfo : EIATTR_MAXREG_COUNT
	.align		4
        /*003c*/ 	.byte	0x03, 0x1b
        /*003e*/ 	.short	0x00ff


	//----- nvinfo : EIATTR_MERCURY_ISA_VERSION
	.align		4
        /*0040*/ 	.byte	0x03, 0x5f
        /*0042*/ 	.short	0x0101


	//----- nvinfo : EIATTR_VRC_CTA_INIT_COUNT
	.align		4
        /*0044*/ 	.byte	0x02, 0x4a
	.zero		1
	.zero		1


	//----- nvinfo : EIATTR_EXIT_INSTR_OFFSETS
	.align		4
        /*0048*/ 	.byte	0x04, 0x1c
        /*004a*/ 	.short	(.L_15 - .L_14)


	//   ....[0]....
.L_14:
        /*004c*/ 	.word	0x00000110


	//----- nvinfo : EIATTR_CBANK_PARAM_SIZE
	.align		4
.L_15:
        /*0050*/ 	.byte	0x03, 0x19
        /*0052*/ 	.short	0x0018


	//----- nvinfo : EIATTR_PARAM_CBANK
	.align		4
        /*0054*/ 	.byte	0x04, 0x0a
        /*0056*/ 	.short	(.L_17 - .L_16)
	.align		4
.L_16:
        /*0058*/ 	.word	index@(.nv.constant0._Z6VecAddPfS_S_)
        /*005c*/ 	.short	0x0380
        /*005e*/ 	.short	0x0018


	//----- nvinfo : EIATTR_SW_WAR
	.align		4
.L_17:
        /*0060*/ 	.byte	0x04, 0x36
        /*0062*/ 	.short	(.L_19 - .L_18)
.L_18:
        /*0064*/ 	.word	0x00000008
.L_19:


//--------------------- .nv.callgraph             --------------------------
	.section	.nv.callgraph,"",@"SHT_CUDA_CALLGRAPH"
	.align	4
	.sectionentsize	8
	.align		4
        /*0000*/ 	.word	0x00000000
	.align		4
        /*0004*/ 	.word	0xffffffff
	.align		4
        /*0008*/ 	.word	0x00000000
	.align		4
        /*000c*/ 	.word	0xfffffffe
	.align		4
        /*0010*/ 	.word	0x00000000
	.align		4
        /*0014*/ 	.word	0xfffffffd
	.align		4
        /*0018*/ 	.word	0x00000000
	.align		4
        /*001c*/ 	.word	0xfffffffc


//--------------------- .text._Z6VecAddPfS_S_     --------------------------
	.section	.text._Z6VecAddPfS_S_,"ax",@progbits
	.align	128
        .global         _Z6VecAddPfS_S_
        .type           _Z6VecAddPfS_S_,@function
        .size           _Z6VecAddPfS_S_,(.L_x_1 - _Z6VecAddPfS_S_)
        .other          _Z6VecAddPfS_S_,@"STO_CUDA_ENTRY STV_DEFAULT"
_Z6VecAddPfS_S_:
.text._Z6VecAddPfS_S_:
[----:B------:R-:W-:Y:S01]  /*0000*/  LDC R1, c[0x0][0x37c] ;  /* 0x0000df00ff017b82 */ /* 0x000fe20000000800 */
[----:B------:R-:W0:Y:S07]  /*0010*/  S2R R11, SR_TID.X ;  /* 0x00000000000b7919 */ /* 0x000e2e0000002100 */
[----:B------:R-:W0:Y:S01]  /*0020*/  LDC.64 R2, c[0x0][0x380] ;  /* 0x0000e000ff027b82 */ /* 0x000e220000000a00 */
[----:B------:R-:W1:Y:S07]  /*0030*/  LDCU.64 UR4, c[0x0][0x358] ;  /* 0x00006b00ff0477ac */ /* 0x000e6e0008000a00 */
[----:B------:R-:W2:Y:S08]  /*0040*/  LDC.64 R4, c[0x0][0x388] ;  /* 0x0000e200ff047b82 */ /* 0x000eb00000000a00 */
[----:B------:R-:W3:Y:S01]  /*0050*/  LDC.64 R6, c[0x0][0x390] ;  /* 0x0000e400ff067b82 */ /* 0x000ee20000000a00 */
[----:B0-----:R-:W-:-:S04]  /*0060*/  IMAD.WIDE.U32 R2, R11, 0x4, R2 ;  /* 0x000000040b027825 */ /* 0x001fc800078e0002 */
[C---:B--2---:R-:W-:Y:S01]  /*0070*/  IMAD.WIDE.U32 R4, R11.reuse, 0x4, R4 ;  /* 0x000000040b047825 */ /* 0x044fe200078e0004 */
[----:B-1----:R-:W2:Y:S04]  /*0080*/  LDG.E R0, desc[UR4][R2.64] ;  /* 0x0000000402007981 */ /* 0x002ea8000c1e1900 */
[----:B------:R-:W2:Y:S01]  /*0090*/  LDG.E R9, desc[UR4][R4.64] ;  /* 0x0000000404097981 */ /* 0x000ea2000c1e1900 */
[----:B---3--:R-:W-:-:S04]  /*00a0*/  IMAD.WIDE.U32 R6, R11, 0x4, R6 ;  /* 0x000000040b067825 */ /* 0x008fc800078e0006 */
[----:B--2---:R-:W-:-:S05]  /*00b0*/  FADD R9, R0, R9 ;  /* 0x0000000900097221 */ /* 0x004fca0000000000 */
[----:B------:R-:W-:Y:S04]  /*00c0*/  STG.E desc[UR4][R6.64], R9 ;  /* 0x0000000906007986 */ /* 0x000fe8000c101904 */
[----:B------:R-:W2:Y:S04]  /*00d0*/  LDG.E R0, desc[UR4][R2.64] ;  /* 0x0000000402007981 */ /* 0x000ea8000c1e1900 */
[----:B------:R-:W2:Y:S02]  /*00e0*/  LDG.E R11, desc[UR4][R4.64] ;  /* 0x00000004040b7981 */ /* 0x000ea4000c1e1900 */
[----:B--2---:R-:W-:-:S05]  /*00f0*/  FADD R11, R0, R11 ;  /* 0x0000000b000b7221 */ /* 0x004fca0000000000 */
[----:B------:R-:W-:Y:S01]  /*0100*/  STG.E desc[UR4][R6.64], R11 ;  /* 0x0000000b06007986 */ /* 0x000fe2000c101904 */
[----:B------:R-:W-:Y:S05]  /*0110*/  EXIT ;  /* 0x000000000000794d */ /* 0x000fea0003800000 */
.L_x_0:
[----:B------:R-:W-:-:S00]  /*0120*/  BRA `(.L_x_0) ;  /* 0xfffffffc00fc7947 */ /* 0x000fc0000383ffff */
[----:B------:R-:W-:-:S00]  /*0130*/  NOP ;  /* 0x0000000000007918 */ /* 0x000fc00000000000 */
        /* <DEDUP_REMOVED lines=12> */
.L_x_1:


//--------------------- .nv.shared.reserved.0     --------------------------
	.section	.nv.shared.reserved.0,"aw",@nobits
	.weak		__nv_reservedSMEM_offset_0_alias
	.size		__nv_reservedSMEM_offset_0_alias, 0, 64
	.other		__nv_reservedSMEM_offset_0_alias,@"STO_CUDA_RESERVED_SHARED STV_DEFAULT"
__nv_reservedSMEM_offset_0_alias:
	.zero		0
	.zero		64


//--------------------- .nv.constant0._Z6VecAddPfS_S_ --------------------------
	.section	.nv.constant0._Z6VecAddPfS_S_,"a",@progbits
	.sectionflags	@""
	.align	4
.nv.constant0._Z6VecAddPfS_S_:
	.zero		920


//--------------------- SYMBOLS --------------------------

	.type		.nv.reservedSmem.offset0,@object
	.size		.nv.reservedSmem.offset0,0x4
